//
// Generated by NVIDIA NVVM Compiler
//
// Compiler Build ID: CL-36424714
// Cuda compilation tools, release 13.0, V13.0.88
// Based on NVVM 20.0.0
//

.version 9.0
.target sm_100
.address_size 64

	// .globl	_Z14multiplyKerneliPiS_S_

.visible .entry _Z14multiplyKerneliPiS_S_(
	.param .u32 _Z14multiplyKerneliPiS_S__param_0,
	.param .u64 .ptr .align 1 _Z14multiplyKerneliPiS_S__param_1,
	.param .u64 .ptr .align 1 _Z14multiplyKerneliPiS_S__param_2,
	.param .u64 .ptr .align 1 _Z14multiplyKerneliPiS_S__param_3
)
{
	.reg .pred 	%p<12>;
	.reg .b32 	%r<135>;
	.reg .b64 	%rd<48>;

	ld.param.u32 	%r52, [_Z14multiplyKerneliPiS_S__param_0];
	ld.param.u64 	%rd6, [_Z14multiplyKerneliPiS_S__param_1];
	ld.param.u64 	%rd7, [_Z14multiplyKerneliPiS_S__param_2];
	ld.param.u64 	%rd5, [_Z14multiplyKerneliPiS_S__param_3];
	cvta.to.global.u64 	%rd1, %rd7;
	cvta.to.global.u64 	%rd2, %rd6;
	mov.u32 	%r53, %ctaid.x;
	mov.u32 	%r54, %ntid.x;
	mov.u32 	%r55, %tid.x;
	mad.lo.s32 	%r1, %r53, %r54, %r55;
	mov.u32 	%r56, %ctaid.y;
	mov.u32 	%r57, %ntid.y;
	mul.lo.s32 	%r2, %r56, %r57;
	mov.u32 	%r3, %tid.y;
	add.s32 	%r58, %r2, %r3;
	max.s32 	%r59, %r1, %r58;
	setp.ge.s32 	%p1, %r59, %r52;
	setp.lt.s32 	%p2, %r52, 1;
	or.pred  	%p3, %p1, %p2;
	@%p3 bra 	$L__BB0_12;
	cvta.to.global.u64 	%rd8, %rd5;
	mul.lo.s32 	%r5, %r1, %r52;
	add.s32 	%r61, %r5, %r58;
	mul.wide.s32 	%rd9, %r61, 4;
	add.s64 	%rd3, %rd8, %rd9;
	ld.global.u32 	%r129, [%rd3];
	and.b32  	%r7, %r52, 7;
	setp.lt.u32 	%p4, %r52, 8;
	mov.b32 	%r132, 0;
	@%p4 bra 	$L__BB0_4;
	and.b32  	%r132, %r52, 2147483640;
	neg.s32 	%r127, %r132;
	add.s32 	%r62, %r3, %r52;
	add.s32 	%r126, %r62, %r2;
	shl.b32 	%r11, %r52, 3;
	shl.b32 	%r63, %r52, 1;
	add.s32 	%r125, %r58, %r63;
	mad.lo.s32 	%r124, %r52, 3, %r58;
	shl.b32 	%r64, %r52, 2;
	add.s32 	%r123, %r58, %r64;
	mad.lo.s32 	%r122, %r52, 5, %r58;
	mad.lo.s32 	%r121, %r52, 6, %r58;
	mad.lo.s32 	%r120, %r52, 7, %r58;
	add.s64 	%rd4, %rd2, 16;
	mov.u32 	%r118, %r5;
	mov.u32 	%r119, %r58;
$L__BB0_3:
	.pragma "nounroll";
	mul.wide.s32 	%rd10, %r118, 4;
	add.s64 	%rd11, %rd4, %rd10;
	ld.global.u32 	%r65, [%rd11+-16];
	mul.wide.u32 	%rd12, %r119, 4;
	add.s64 	%rd13, %rd1, %rd12;
	ld.global.u32 	%r66, [%rd13];
	mad.lo.s32 	%r67, %r66, %r65, %r129;
	st.global.u32 	[%rd3], %r67;
	ld.global.u32 	%r68, [%rd11+-12];
	mul.wide.u32 	%rd14, %r126, 4;
	add.s64 	%rd15, %rd1, %rd14;
	ld.global.u32 	%r69, [%rd15];
	mad.lo.s32 	%r70, %r69, %r68, %r67;
	st.global.u32 	[%rd3], %r70;
	ld.global.u32 	%r71, [%rd11+-8];
	mul.wide.u32 	%rd16, %r125, 4;
	add.s64 	%rd17, %rd1, %rd16;
	ld.global.u32 	%r72, [%rd17];
	mad.lo.s32 	%r73, %r72, %r71, %r70;
	st.global.u32 	[%rd3], %r73;
	ld.global.u32 	%r74, [%rd11+-4];
	mul.wide.u32 	%rd18, %r124, 4;
	add.s64 	%rd19, %rd1, %rd18;
	ld.global.u32 	%r75, [%rd19];
	mad.lo.s32 	%r76, %r75, %r74, %r73;
	st.global.u32 	[%rd3], %r76;
	ld.global.u32 	%r77, [%rd11];
	mul.wide.u32 	%rd20, %r123, 4;
	add.s64 	%rd21, %rd1, %rd20;
	ld.global.u32 	%r78, [%rd21];
	mad.lo.s32 	%r79, %r78, %r77, %r76;
	st.global.u32 	[%rd3], %r79;
	ld.global.u32 	%r80, [%rd11+4];
	mul.wide.u32 	%rd22, %r122, 4;
	add.s64 	%rd23, %rd1, %rd22;
	ld.global.u32 	%r81, [%rd23];
	mad.lo.s32 	%r82, %r81, %r80, %r79;
	st.global.u32 	[%rd3], %r82;
	ld.global.u32 	%r83, [%rd11+8];
	mul.wide.u32 	%rd24, %r121, 4;
	add.s64 	%rd25, %rd1, %rd24;
	ld.global.u32 	%r84, [%rd25];
	mad.lo.s32 	%r85, %r84, %r83, %r82;
	st.global.u32 	[%rd3], %r85;
	ld.global.u32 	%r86, [%rd11+12];
	mul.wide.u32 	%rd26, %r120, 4;
	add.s64 	%rd27, %rd1, %rd26;
	ld.global.u32 	%r87, [%rd27];
	mad.lo.s32 	%r129, %r87, %r86, %r85;
	st.global.u32 	[%rd3], %r129;
	add.s32 	%r127, %r127, 8;
	add.s32 	%r126, %r126, %r11;
	add.s32 	%r125, %r125, %r11;
	add.s32 	%r124, %r124, %r11;
	add.s32 	%r123, %r123, %r11;
	add.s32 	%r122, %r122, %r11;
	add.s32 	%r121, %r121, %r11;
	add.s32 	%r120, %r120, %r11;
	add.s32 	%r119, %r119, %r11;
	add.s32 	%r118, %r118, 8;
	setp.ne.s32 	%p5, %r127, 0;
	@%p5 bra 	$L__BB0_3;
$L__BB0_4:
	setp.eq.s32 	%p6, %r7, 0;
	@%p6 bra 	$L__BB0_12;
	and.b32  	%r42, %r52, 3;
	setp.lt.u32 	%p7, %r7, 4;
	@%p7 bra 	$L__BB0_7;
	add.s32 	%r88, %r132, %r5;
	mad.lo.s32 	%r89, %r132, %r52, %r58;
	mul.wide.s32 	%rd28, %r88, 4;
	add.s64 	%rd29, %rd2, %rd28;
	ld.global.u32 	%r90, [%rd29];
	mul.wide.u32 	%rd30, %r89, 4;
	add.s64 	%rd31, %rd1, %rd30;
	ld.global.u32 	%r91, [%rd31];
	mad.lo.s32 	%r92, %r91, %r90, %r129;
	st.global.u32 	[%rd3], %r92;
	add.s32 	%r93, %r89, %r52;
	ld.global.u32 	%r94, [%rd29+4];
	mul.wide.u32 	%rd32, %r93, 4;
	add.s64 	%rd33, %rd1, %rd32;
	ld.global.u32 	%r95, [%rd33];
	mad.lo.s32 	%r96, %r95, %r94, %r92;
	st.global.u32 	[%rd3], %r96;
	add.s32 	%r97, %r93, %r52;
	ld.global.u32 	%r98, [%rd29+8];
	mul.wide.u32 	%rd34, %r97, 4;
	add.s64 	%rd35, %rd1, %rd34;
	ld.global.u32 	%r99, [%rd35];
	mad.lo.s32 	%r100, %r99, %r98, %r96;
	st.global.u32 	[%rd3], %r100;
	add.s32 	%r101, %r97, %r52;
	ld.global.u32 	%r102, [%rd29+12];
	mul.wide.u32 	%rd36, %r101, 4;
	add.s64 	%rd37, %rd1, %rd36;
	ld.global.u32 	%r103, [%rd37];
	mad.lo.s32 	%r129, %r103, %r102, %r100;
	st.global.u32 	[%rd3], %r129;
	add.s32 	%r132, %r132, 4;
$L__BB0_7:
	setp.eq.s32 	%p8, %r42, 0;
	@%p8 bra 	$L__BB0_12;
	setp.eq.s32 	%p9, %r42, 1;
	@%p9 bra 	$L__BB0_10;
	add.s32 	%r104, %r132, %r5;
	mad.lo.s32 	%r105, %r132, %r52, %r58;
	mul.wide.s32 	%rd38, %r104, 4;
	add.s64 	%rd39, %rd2, %rd38;
	ld.global.u32 	%r106, [%rd39];
	mul.wide.u32 	%rd40, %r105, 4;
	add.s64 	%rd41, %rd1, %rd40;
	ld.global.u32 	%r107, [%rd41];
	mad.lo.s32 	%r108, %r107, %r106, %r129;
	st.global.u32 	[%rd3], %r108;
	add.s32 	%r109, %r105, %r52;
	ld.global.u32 	%r110, [%rd39+4];
	mul.wide.u32 	%rd42, %r109, 4;
	add.s64 	%rd43, %rd1, %rd42;
	ld.global.u32 	%r111, [%rd43];
	mad.lo.s32 	%r129, %r111, %r110, %r108;
	st.global.u32 	[%rd3], %r129;
	add.s32 	%r132, %r132, 2;
$L__BB0_10:
	and.b32  	%r112, %r52, 1;
	setp.eq.b32 	%p10, %r112, 1;
	not.pred 	%p11, %p10;
	@%p11 bra 	$L__BB0_12;
	add.s32 	%r113, %r132, %r5;
	mad.lo.s32 	%r114, %r132, %r52, %r58;
	mul.wide.s32 	%rd44, %r113, 4;
	add.s64 	%rd45, %rd2, %rd44;
	ld.global.u32 	%r115, [%rd45];
	mul.wide.u32 	%rd46, %r114, 4;
	add.s64 	%rd47, %rd1, %rd46;
	ld.global.u32 	%r116, [%rd47];
	mad.lo.s32 	%r117, %r116, %r115, %r129;
	st.global.u32 	[%rd3], %r117;
$L__BB0_12:
	ret;

}


// ===== COMPILED SASS (sm_100) =====

	.target	sm_100

	.elftype	@"ET_EXEC"


//--------------------- .note.nv.tkinfo           --------------------------
	.section	.note.nv.tkinfo,"",@"SHT_NOTE"
	.sectionflags	@"SHF_NOTE_NV_TKINFO"
	.tkinfo
        /*0018*/ 	.word	0x00000002
        /*0030*/ 	.string	""
        /*0030*/ 	.string	"ptxas"
        /*0030*/ 	.string	"Cuda compilation tools, release 13.0, V13.0.88"
        /*0030*/ 	.string	"Build cuda_13.0.r13.0/compiler.36424714_0"
        /*0030*/ 	.string	"-arch sm_100 -m 64 "



//--------------------- .note.nv.cuinfo           --------------------------
	.section	.note.nv.cuinfo,"",@"SHT_NOTE"
	.sectionflags	@"SHF_NOTE_NV_CUINFO"
        /*0018*/ 	.short	0x0002
        /*001a*/ 	.short	0x0064
        /*001c*/ 	.short	0x0082
	.zero		2


//--------------------- .nv.info                  --------------------------
	.section	.nv.info,"",@"SHT_CUDA_INFO"
	.align	4


	//----- nvinfo : EIATTR_REGCOUNT
	.align		4
        /*0000*/ 	.byte	0x04, 0x2f
        /*0002*/ 	.short	(.L_1 - .L_0)
	.align		4
.L_0:
        /*0004*/ 	.word	index@(_Z14multiplyKerneliPiS_S_)
        /*0008*/ 	.word	0x00000020


	//----- nvinfo : EIATTR_FRAME_SIZE
	.align		4
.L_1:
        /*000c*/ 	.byte	0x04, 0x11
        /*000e*/ 	.short	(.L_3 - .L_2)
	.align		4
.L_2:
        /*0010*/ 	.word	index@(_Z14multiplyKerneliPiS_S_)
        /*0014*/ 	.word	0x00000000


	//----- nvinfo : EIATTR_MIN_STACK_SIZE
	.align		4
.L_3:
        /*0018*/ 	.byte	0x04, 0x12
        /*001a*/ 	.short	(.L_5 - .L_4)
	.align		4
.L_4:
        /*001c*/ 	.word	index@(_Z14multiplyKerneliPiS_S_)
        /*0020*/ 	.word	0x00000000
.L_5:


//--------------------- .nv.compat                --------------------------
	.section	.nv.compat,"",@"SHT_CUDA_COMPAT_INFO"
	.align	4
        /*0000*/ 	.byte	0x02, 0x09, 0x00, 0x00, 0x02, 0x02, 0x01, 0x00, 0x02, 0x05, 0x05, 0x00, 0x03, 0x07, 0x01, 0x01
        /*0010*/ 	.byte	0x02, 0x03, 0x00, 0x00, 0x02, 0x06, 0x01, 0x00, 0x04, 0x0b, 0x08, 0x00, 0x09, 0x00, 0x00, 0x00
        /*0020*/ 	.byte	0x00, 0x00, 0x00, 0x00


//--------------------- .nv.info._Z14multiplyKerneliPiS_S_ --------------------------
	.section	.nv.info._Z14multiplyKerneliPiS_S_,"",@"SHT_CUDA_INFO"
	.sectionflags	@""
	.align	4


	//----- nvinfo : EIATTR_CUDA_API_VERSION
	.align		4
        /*0000*/ 	.byte	0x04, 0x37
        /*0002*/ 	.short	(.L_7 - .L_6)
.L_6:
        /*0004*/ 	.word	0x00000082


	//----- nvinfo : EIATTR_KPARAM_INFO
	.align		4
.L_7:
        /*0008*/ 	.byte	0x04, 0x17
        /*000a*/ 	.short	(.L_9 - .L_8)
.L_8:
        /*000c*/ 	.word	0x00000000
        /*0010*/ 	.short	0x0003
        /*0012*/ 	.short	0x0018
        /*0014*/ 	.byte	0x00, 0xf5, 0x21, 0x00


	//----- nvinfo : EIATTR_KPARAM_INFO
	.align		4
.L_9:
        /*0018*/ 	.byte	0x04, 0x17
        /*001a*/ 	.short	(.L_11 - .L_10)
.L_10:
        /*001c*/ 	.word	0x00000000
        /*0020*/ 	.short	0x0002
        /*0022*/ 	.short	0x0010
        /*0024*/ 	.byte	0x00, 0xf5, 0x21, 0x00


	//----- nvinfo : EIATTR_KPARAM_INFO
	.align		4
.L_11:
        /*0028*/ 	.byte	0x04, 0x17
        /*002a*/ 	.short	(.L_13 - .L_12)
.L_12:
        /*002c*/ 	.word	0x00000000
        /*0030*/ 	.short	0x0001
        /*0032*/ 	.short	0x0008
        /*0034*/ 	.byte	0x00, 0xf5, 0x21, 0x00


	//----- nvinfo : EIATTR_KPARAM_INFO
	.align		4
.L_13:
        /*0038*/ 	.byte	0x04, 0x17
        /*003a*/ 	.short	(.L_15 - .L_14)
.L_14:
        /*003c*/ 	.word	0x00000000
        /*0040*/ 	.short	0x0000
        /*0042*/ 	.short	0x0000
        /*0044*/ 	.byte	0x00, 0xf0, 0x11, 0x00


	//----- nvinfo : EIATTR_SPARSE_MMA_MASK
	.align		4
.L_15:
        /*0048*/ 	.byte	0x03, 0x50
        /*004a*/ 	.short	0x0000


	//----- nvinfo : EIATTR_MAXREG_COUNT
	.align		4
        /*004c*/ 	.byte	0x03, 0x1b
        /*004e*/ 	.short	0x00ff


	//----- nvinfo : EIATTR_MERCURY_ISA_VERSION
	.align		4
        /*0050*/ 	.byte	0x03, 0x5f
        /*0052*/ 	.short	0x0101


	//----- nvinfo : EIATTR_VRC_CTA_INIT_COUNT
	.align		4
        /*0054*/ 	.byte	0x02, 0x4a
	.zero		1
	.zero		1


	//----- nvinfo : EIATTR_EXIT_INSTR_OFFSETS
	.align		4
        /*0058*/ 	.byte	0x04, 0x1c
        /*005a*/ 	.short	(.L_17 - .L_16)


	//   ....[0]....
.L_16:
        /*005c*/ 	.word	0x000000e0


	//   ....[1]....
        /*0060*/ 	.word	0x00000600


	//   ....[2]....
        /*0064*/ 	.word	0x00000820


	//   ....[3]....
        /*0068*/ 	.word	0x00000980


	//   ....[4]....
        /*006c*/ 	.word	0x00000a30


	//----- nvinfo : EIATTR_CBANK_PARAM_SIZE
	.align		4
.L_17:
        /*0070*/ 	.byte	0x03, 0x19
        /*0072*/ 	.short	0x0020


	//----- nvinfo : EIATTR_PARAM_CBANK
	.align		4
        /*0074*/ 	.byte	0x04, 0x0a
        /*0076*/ 	.short	(.L_19 - .L_18)
	.align		4
.L_18:
        /*0078*/ 	.word	index@(.nv.constant0._Z14multiplyKerneliPiS_S_)
        /*007c*/ 	.short	0x0380
        /*007e*/ 	.short	0x0020


	//----- nvinfo : EIATTR_SW_WAR
	.align		4
.L_19:
        /*0080*/ 	.byte	0x04, 0x36
        /*0082*/ 	.short	(.L_21 - .L_20)
.L_20:
        /*0084*/ 	.word	0x00000008
.L_21:


//--------------------- .nv.callgraph             --------------------------
	.section	.nv.callgraph,"",@"SHT_CUDA_CALLGRAPH"
	.align	4
	.sectionentsize	8
	.align		4
        /*0000*/ 	.word	0x00000000
	.align		4
        /*0004*/ 	.word	0xffffffff
	.align		4
        /*0008*/ 	.word	0x00000000
	.align		4
        /*000c*/ 	.word	0xfffffffe
	.align		4
        /*0010*/ 	.word	0x00000000
	.align		4
        /*0014*/ 	.word	0xfffffffd
	.align		4
        /*0018*/ 	.word	0x00000000
	.align		4
        /*001c*/ 	.word	0xfffffffc


//--------------------- .text._Z14multiplyKerneliPiS_S_ --------------------------
	.section	.text._Z14multiplyKerneliPiS_S_,"ax",@progbits
	.align	128
        .global         _Z14multiplyKerneliPiS_S_
        .type           _Z14multiplyKerneliPiS_S_,@function
        .size           _Z14multiplyKerneliPiS_S_,(.L_x_5 - _Z14multiplyKerneliPiS_S_)
        .other          _Z14multiplyKerneliPiS_S_,@"STO_CUDA_ENTRY STV_DEFAULT"
_Z14multiplyKerneliPiS_S_:
.text._Z14multiplyKerneliPiS_S_:
[----:B------:R-:W-:Y:S01]  /*0000*/  LDC R1, c[0x0][0x37c] ;  /* 0x0000df00ff017b82 */ /* 0x000fe20000000800 */
[----:B------:R-:W0:Y:S07]  /*0010*/  S2R R3, SR_TID.X ;  /* 0x0000000000037919 */ /* 0x000e2e0000002100 */
[----:B------:R-:W1:Y:S01]  /*0020*/  S2UR UR4, SR_CTAID.Y ;  /* 0x00000000000479c3 */ /* 0x000e620000002600 */
[----:B------:R-:W2:Y:S07]  /*0030*/  S2R R7, SR_TID.Y ;  /* 0x0000000000077919 */ /* 0x000eae0000002200 */
[----:B------:R-:W0:Y:S08]  /*0040*/  S2UR UR6, SR_CTAID.X ;  /* 0x00000000000679c3 */ /* 0x000e300000002500 */
[----:B------:R-:W0:Y:S01]  /*0050*/  LDC R2, c[0x0][0x360] ;  /* 0x0000d800ff027b82 */ /* 0x000e220000000800 */
[----:B------:R-:W1:Y:S07]  /*0060*/  LDCU UR5, c[0x0][0x364] ;  /* 0x00006c80ff0577ac */ /* 0x000e6e0008000800 */
[----:B------:R-:W3:Y:S01]  /*0070*/  LDC R0, c[0x0][0x380] ;  /* 0x0000e000ff007b82 */ /* 0x000ee20000000800 */
[----:B-1----:R-:W-:Y:S01]  /*0080*/  UIMAD UR4, UR4, UR5, URZ ;  /* 0x00000005040472a4 */ /* 0x002fe2000f8e02ff */
[----:B0-----:R-:W-:-:S05]  /*0090*/  IMAD R2, R2, UR6, R3 ;  /* 0x0000000602027c24 */ /* 0x001fca000f8e0203 */
[----:B--2---:R-:W-:-:S04]  /*00a0*/  IADD3 R3, PT, PT, R7, UR4, RZ ;  /* 0x0000000407037c10 */ /* 0x004fc8000fffe0ff */
[----:B------:R-:W-:Y:S02]  /*00b0*/  VIMNMX R5, PT, PT, R2, R3, !PT ;  /* 0x0000000302057248 */ /* 0x000fe40007fe0100 */
[----:B---3--:R-:W-:-:S04]  /*00c0*/  ISETP.GE.AND P0, PT, R0, 0x1, PT ;  /* 0x000000010000780c */ /* 0x008fc80003f06270 */
[----:B------:R-:W-:-:S13]  /*00d0*/  ISETP.GE.OR P0, PT, R5, R0, !P0 ;  /* 0x000000000500720c */ /* 0x000fda0004706670 */
[----:B------:R-:W-:Y:S05]  /*00e0*/  @P0 EXIT ;  /* 0x000000000000094d */ /* 0x000fea0003800000 */
[----:B------:R-:W0:Y:S01]  /*00f0*/  LDC.64 R14, c[0x0][0x398] ;  /* 0x0000e600ff0e7b82 */ /* 0x000e220000000a00 */
[----:B------:R-:W1:Y:S01]  /*0100*/  LDCU.64 UR8, c[0x0][0x358] ;  /* 0x00006b00ff0877ac */ /* 0x000e620008000a00 */
[----:B------:R-:W-:Y:S01]  /*0110*/  IMAD R2, R2, R0, RZ ;  /* 0x0000000002027224 */ /* 0x000fe200078e02ff */
[C---:B------:R-:W-:Y:S02]  /*0120*/  ISETP.GE.U32.AND P1, PT, R0.reuse, 0x8, PT ;  /* 0x000000080000780c */ /* 0x040fe40003f26070 */
[----:B------:R-:W-:Y:S02]  /*0130*/  LOP3.LUT R4, R0, 0x7, RZ, 0xc0, !PT ;  /* 0x0000000700047812 */ /* 0x000fe400078ec0ff */
[----:B------:R-:W-:Y:S02]  /*0140*/  IADD3 R5, PT, PT, R3, R2, RZ ;  /* 0x0000000203057210 */ /* 0x000fe40007ffe0ff */
[----:B------:R-:W-:-:S03]  /*0150*/  ISETP.NE.AND P0, PT, R4, RZ, PT ;  /* 0x000000ff0400720c */ /* 0x000fc60003f05270 */
[----:B0-----:R-:W-:-:S04]  /*0160*/  IMAD.WIDE R14, R5, 0x4, R14 ;  /* 0x00000004050e7825 */ /* 0x001fc800078e020e */
[----:B------:R-:W-:Y:S01]  /*0170*/  HFMA2 R5, -RZ, RZ, 0, 0 ;  /* 0x00000000ff057431 */ /* 0x000fe200000001ff */
[----:B-1----:R0:W5:Y:S01]  /*0180*/  LDG.E R12, desc[UR8][R14.64] ;  /* 0x000000080e0c7981 */ /* 0x002162000c1e1900 */
[----:B------:R-:W-:Y:S05]  /*0190*/  @!P1 BRA `(.L_x_0) ;  /* 0x0000000400189947 */ /* 0x000fea0003800000 */
[----:B------:R-:W1:Y:S01]  /*01a0*/  LDCU.64 UR6, c[0x0][0x388] ;  /* 0x00007100ff0677ac */ /* 0x000e620008000a00 */
[C---:B------:R-:W-:Y:S01]  /*01b0*/  LOP3.LUT R5, R0.reuse, 0x7ffffff8, RZ, 0xc0, !PT ;  /* 0x7ffffff800057812 */ /* 0x040fe200078ec0ff */
[C---:B------:R-:W-:Y:S01]  /*01c0*/  IMAD R9, R0.reuse, 0x3, R3 ;  /* 0x0000000300097824 */ /* 0x040fe200078e0203 */
[C---:B------:R-:W-:Y:S01]  /*01d0*/  IADD3 R8, PT, PT, R0.reuse, UR4, R7 ;  /* 0x0000000400087c10 */ /* 0x040fe2000fffe007 */
[C-C-:B------:R-:W-:Y:S01]  /*01e0*/  IMAD R13, R0.reuse, 0x5, R3.reuse ;  /* 0x00000005000d7824 */ /* 0x140fe200078e0203 */
[CC--:B------:R-:W-:Y:S01]  /*01f0*/  LEA R7, R0.reuse, R3.reuse, 0x1 ;  /* 0x0000000300077211 */ /* 0x0c0fe200078e08ff */
[C-C-:B------:R-:W-:Y:S01]  /*0200*/  IMAD R25, R0.reuse, 0x6, R3.reuse ;  /* 0x0000000600197824 */ /* 0x140fe200078e0203 */
[CC--:B------:R-:W-:Y:S01]  /*0210*/  LEA R11, R0.reuse, R3.reuse, 0x2 ;  /* 0x00000003000b7211 */ /* 0x0c0fe200078e10ff */
[----:B------:R-:W-:Y:S01]  /*0220*/  IMAD R27, R0, 0x7, R3 ;  /* 0x00000007001b7824 */ /* 0x000fe200078e0203 */
[----:B------:R-:W-:Y:S02]  /*0230*/  MOV R10, R2 ;  /* 0x00000002000a7202 */ /* 0x000fe40000000f00 */
[----:B------:R-:W-:-:S02]  /*0240*/  MOV R29, R3 ;  /* 0x00000003001d7202 */ /* 0x000fc40000000f00 */
[----:B------:R-:W-:Y:S01]  /*0250*/  IADD3 R6, PT, PT, -R5, RZ, RZ ;  /* 0x000000ff05067210 */ /* 0x000fe20007ffe1ff */
[----:B-1----:R-:W-:-:S04]  /*0260*/  UIADD3 UR5, UP0, UPT, UR6, 0x10, URZ ;  /* 0x0000001006057890 */ /* 0x002fc8000ff1e0ff */
[----:B------:R-:W-:-:S12]  /*0270*/  UIADD3.X UR6, UPT, UPT, URZ, UR7, URZ, UP0, !UPT ;  /* 0x00000007ff067290 */ /* 0x000fd800087fe4ff */
.L_x_1:
[----:B------:R-:W1:Y:S01]  /*0280*/  LDC.64 R16, c[0x0][0x390] ;  /* 0x0000e400ff107b82 */ /* 0x000e620000000a00 */
[----:B------:R-:W-:Y:S02]  /*0290*/  MOV R20, UR5 ;  /* 0x0000000500147c02 */ /* 0x000fe40008000f00 */
[----:B------:R-:W-:-:S03]  /*02a0*/  MOV R21, UR6 ;  /* 0x0000000600157c02 */ /* 0x000fc60008000f00 */
[----:B------:R-:W-:-:S05]  /*02b0*/  IMAD.WIDE R20, R10, 0x4, R20 ;  /* 0x000000040a147825 */ /* 0x000fca00078e0214 */
[----:B--2---:R-:W2:Y:S01]  /*02c0*/  LDG.E R23, desc[UR8][R20.64+-0x10] ;  /* 0xfffff00814177981 */ /* 0x004ea2000c1e1900 */
[----:B-1----:R-:W-:-:S06]  /*02d0*/  IMAD.WIDE.U32 R18, R29, 0x4, R16 ;  /* 0x000000041d127825 */ /* 0x002fcc00078e0010 */
[----:B------:R-:W2:Y:S02]  /*02e0*/  LDG.E R18, desc[UR8][R18.64] ;  /* 0x0000000812127981 */ /* 0x000ea4000c1e1900 */
[----:B--2--5:R-:W-:Y:S02]  /*02f0*/  IMAD R12, R23, R18, R12 ;  /* 0x00000012170c7224 */ /* 0x024fe400078e020c */
[----:B------:R-:W-:-:S03]  /*0300*/  IMAD.WIDE.U32 R18, R8, 0x4, R16 ;  /* 0x0000000408127825 */ /* 0x000fc600078e0010 */
[----:B------:R1:W-:Y:S04]  /*0310*/  STG.E desc[UR8][R14.64], R12 ;  /* 0x0000000c0e007986 */ /* 0x0003e8000c101908 */
[----:B------:R-:W2:Y:S04]  /*0320*/  LDG.E R22, desc[UR8][R18.64] ;  /* 0x0000000812167981 */ /* 0x000ea8000c1e1900 */
[----:B------:R-:W2:Y:S02]  /*0330*/  LDG.E R23, desc[UR8][R20.64+-0xc] ;  /* 0xfffff40814177981 */ /* 0x000ea4000c1e1900 */
[----:B--2---:R-:W-:-:S02]  /*0340*/  IMAD R24, R23, R22, R12 ;  /* 0x0000001617187224 */ /* 0x004fc400078e020c */
[----:B------:R-:W-:-:S03]  /*0350*/  IMAD.WIDE.U32 R22, R7, 0x4, R16 ;  /* 0x0000000407167825 */ /* 0x000fc600078e0010 */
[----:B------:R2:W-:Y:S04]  /*0360*/  STG.E desc[UR8][R14.64], R24 ;  /* 0x000000180e007986 */ /* 0x0005e8000c101908 */
[----:B------:R-:W3:Y:S04]  /*0370*/  LDG.E R23, desc[UR8][R22.64] ;  /* 0x0000000816177981 */ /* 0x000ee8000c1e1900 */
[----:B------:R-:W3:Y:S02]  /*0380*/  LDG.E R26, desc[UR8][R20.64+-0x8] ;  /* 0xfffff808141a7981 */ /* 0x000ee4000c1e1900 */
[----:B---3--:R-:W-:-:S02]  /*0390*/  IMAD R26, R26, R23, R24 ;  /* 0x000000171a1a7224 */ /* 0x008fc400078e0218 */
[----:B------:R-:W-:-:S03]  /*03a0*/  IMAD.WIDE.U32 R22, R9, 0x4, R16 ;  /* 0x0000000409167825 */ /* 0x000fc600078e0010 */
[----:B------:R3:W-:Y:S04]  /*03b0*/  STG.E desc[UR8][R14.64], R26 ;  /* 0x0000001a0e007986 */ /* 0x0007e8000c101908 */
[----:B-1----:R-:W4:Y:S04]  /*03c0*/  LDG.E R12, desc[UR8][R22.64] ;  /* 0x00000008160c7981 */ /* 0x002f28000c1e1900 */
[----:B------:R-:W4:Y:S02]  /*03d0*/  LDG.E R19, desc[UR8][R20.64+-0x4] ;  /* 0xfffffc0814137981 */ /* 0x000f24000c1e1900 */
[----:B----4-:R-:W-:-:S02]  /*03e0*/  IMAD R12, R19, R12, R26 ;  /* 0x0000000c130c7224 */ /* 0x010fc400078e021a */
[----:B------:R-:W-:-:S03]  /*03f0*/  IMAD.WIDE.U32 R18, R11, 0x4, R16 ;  /* 0x000000040b127825 */ /* 0x000fc600078e0010 */
[----:B------:R1:W-:Y:S04]  /*0400*/  STG.E desc[UR8][R14.64], R12 ;  /* 0x0000000c0e007986 */ /* 0x0003e8000c101908 */
[----:B------:R-:W4:Y:S04]  /*0410*/  LDG.E R19, desc[UR8][R18.64] ;  /* 0x0000000812137981 */ /* 0x000f28000c1e1900 */
[----:B--2---:R-:W4:Y:S02]  /*0420*/  LDG.E R24, desc[UR8][R20.64] ;  /* 0x0000000814187981 */ /* 0x004f24000c1e1900 */
[----:B----4-:R-:W-:-:S02]  /*0430*/  IMAD R24, R24, R19, R12 ;  /* 0x0000001318187224 */ /* 0x010fc400078e020c */
[----:B------:R-:W-:-:S03]  /*0440*/  IMAD.WIDE.U32 R18, R13, 0x4, R16 ;  /* 0x000000040d127825 */ /* 0x000fc600078e0010 */
[----:B------:R2:W-:Y:S04]  /*0450*/  STG.E desc[UR8][R14.64], R24 ;  /* 0x000000180e007986 */ /* 0x0005e8000c101908 */
[----:B---3--:R-:W3:Y:S04]  /*0460*/  LDG.E R26, desc[UR8][R18.64] ;  /* 0x00000008121a7981 */ /* 0x008ee8000c1e1900 */
[----:B------:R-:W3:Y:S02]  /*0470*/  LDG.E R23, desc[UR8][R20.64+0x4] ;  /* 0x0000040814177981 */ /* 0x000ee4000c1e1900 */
[----:B---3--:R-:W-:-:S02]  /*0480*/  IMAD R26, R23, R26, R24 ;  /* 0x0000001a171a7224 */ /* 0x008fc400078e0218 */
[----:B------:R-:W-:-:S03]  /*0490*/  IMAD.WIDE.U32 R22, R25, 0x4, R16 ;  /* 0x0000000419167825 */ /* 0x000fc600078e0010 */
[----:B------:R2:W-:Y:S04]  /*04a0*/  STG.E desc[UR8][R14.64], R26 ;  /* 0x0000001a0e007986 */ /* 0x0005e8000c101908 */
[----:B------:R-:W3:Y:S04]  /*04b0*/  LDG.E R23, desc[UR8][R22.64] ;  /* 0x0000000816177981 */ /* 0x000ee8000c1e1900 */
[----:B-1----:R-:W3:Y:S01]  /*04c0*/  LDG.E R12, desc[UR8][R20.64+0x8] ;  /* 0x00000808140c7981 */ /* 0x002ee2000c1e1900 */
[----:B------:R-:W-:Y:S01]  /*04d0*/  IMAD.WIDE.U32 R16, R27, 0x4, R16 ;  /* 0x000000041b107825 */ /* 0x000fe200078e0010 */
[----:B------:R-:W-:-:S03]  /*04e0*/  IADD3 R6, PT, PT, R6, 0x8, RZ ;  /* 0x0000000806067810 */ /* 0x000fc60007ffe0ff */
[----:B---3--:R-:W-:-:S05]  /*04f0*/  IMAD R28, R12, R23, R26 ;  /* 0x000000170c1c7224 */ /* 0x008fca00078e021a */
[----:B------:R2:W-:Y:S04]  /*0500*/  STG.E desc[UR8][R14.64], R28 ;  /* 0x0000001c0e007986 */ /* 0x0005e8000c101908 */
[----:B------:R-:W3:Y:S04]  /*0510*/  LDG.E R12, desc[UR8][R20.64+0xc] ;  /* 0x00000c08140c7981 */ /* 0x000ee8000c1e1900 */
[----:B------:R-:W3:Y:S01]  /*0520*/  LDG.E R17, desc[UR8][R16.64] ;  /* 0x0000000810117981 */ /* 0x000ee2000c1e1900 */
[----:B------:R-:W-:Y:S02]  /*0530*/  ISETP.NE.AND P1, PT, R6, RZ, PT ;  /* 0x000000ff0600720c */ /* 0x000fe40003f25270 */
[----:B------:R-:W-:-:S02]  /*0540*/  LEA R8, R0, R8, 0x3 ;  /* 0x0000000800087211 */ /* 0x000fc400078e18ff */
[C---:B------:R-:W-:Y:S02]  /*0550*/  LEA R7, R0.reuse, R7, 0x3 ;  /* 0x0000000700077211 */ /* 0x040fe400078e18ff */
[C---:B------:R-:W-:Y:S02]  /*0560*/  LEA R9, R0.reuse, R9, 0x3 ;  /* 0x0000000900097211 */ /* 0x040fe400078e18ff */
[C---:B------:R-:W-:Y:S02]  /*0570*/  LEA R11, R0.reuse, R11, 0x3 ;  /* 0x0000000b000b7211 */ /* 0x040fe400078e18ff */
[C---:B------:R-:W-:Y:S02]  /*0580*/  LEA R13, R0.reuse, R13, 0x3 ;  /* 0x0000000d000d7211 */ /* 0x040fe400078e18ff */
[C---:B------:R-:W-:Y:S02]  /*0590*/  LEA R25, R0.reuse, R25, 0x3 ;  /* 0x0000001900197211 */ /* 0x040fe400078e18ff */
[----:B------:R-:W-:-:S02]  /*05a0*/  LEA R27, R0, R27, 0x3 ;  /* 0x0000001b001b7211 */ /* 0x000fc400078e18ff */
[----:B------:R-:W-:Y:S02]  /*05b0*/  LEA R29, R0, R29, 0x3 ;  /* 0x0000001d001d7211 */ /* 0x000fe400078e18ff */
[----:B------:R-:W-:Y:S01]  /*05c0*/  IADD3 R10, PT, PT, R10, 0x8, RZ ;  /* 0x000000080a0a7810 */ /* 0x000fe20007ffe0ff */
[----:B---3--:R-:W-:-:S05]  /*05d0*/  IMAD R12, R12, R17, R28 ;  /* 0x000000110c0c7224 */ /* 0x008fca00078e021c */
[----:B------:R2:W-:Y:S01]  /*05e0*/  STG.E desc[UR8][R14.64], R12 ;  /* 0x0000000c0e007986 */ /* 0x0005e2000c101908 */
[----:B------:R-:W-:Y:S05]  /*05f0*/  @P1 BRA `(.L_x_1) ;  /* 0xfffffffc00201947 */ /* 0x000fea000383ffff */
.L_x_0:
[----:B------:R-:W-:Y:S05]  /*0600*/  @!P0 EXIT ;  /* 0x000000000000894d */ /* 0x000fea0003800000 */
[----:B------:R-:W-:Y:S02]  /*0610*/  ISETP.GE.U32.AND P0, PT, R4, 0x4, PT ;  /* 0x000000040400780c */ /* 0x000fe40003f06070 */
[----:B------:R-:W-:-:S04]  /*0620*/  LOP3.LUT R18, R0, 0x3, RZ, 0xc0, !PT ;  /* 0x0000000300127812 */ /* 0x000fc800078ec0ff */
[----:B------:R-:W-:-:S07]  /*0630*/  ISETP.NE.AND P1, PT, R18, RZ, PT ;  /* 0x000000ff1200720c */ /* 0x000fce0003f25270 */
[----:B------:R-:W-:Y:S06]  /*0640*/  @!P0 BRA `(.L_x_2) ;  /* 0x0000000000748947 */ /* 0x000fec0003800000 */
[----:B------:R-:W1:Y:S01]  /*0650*/  LDC.64 R6, c[0x0][0x390] ;  /* 0x0000e400ff067b82 */ /* 0x000e620000000a00 */
[----:B------:R-:W-:Y:S01]  /*0660*/  IADD3 R13, PT, PT, R2, R5, RZ ;  /* 0x00000005020d7210 */ /* 0x000fe20007ffe0ff */
[----:B------:R-:W-:-:S06]  /*0670*/  IMAD R17, R5, R0, R3 ;  /* 0x0000000005117224 */ /* 0x000fcc00078e0203 */
[----:B------:R-:W3:Y:S01]  /*0680*/  LDC.64 R8, c[0x0][0x388] ;  /* 0x0000e200ff087b82 */ /* 0x000ee20000000a00 */
[----:B-1----:R-:W-:-:S06]  /*0690*/  IMAD.WIDE.U32 R10, R17, 0x4, R6 ;  /* 0x00000004110a7825 */ /* 0x002fcc00078e0006 */
[----:B------:R-:W4:Y:S01]  /*06a0*/  LDG.E R10, desc[UR8][R10.64] ;  /* 0x000000080a0a7981 */ /* 0x000f22000c1e1900 */
[----:B---3--:R-:W-:-:S05]  /*06b0*/  IMAD.WIDE R8, R13, 0x4, R8 ;  /* 0x000000040d087825 */ /* 0x008fca00078e0208 */
[----:B------:R-:W4:Y:S01]  /*06c0*/  LDG.E R13, desc[UR8][R8.64] ;  /* 0x00000008080d7981 */ /* 0x000f22000c1e1900 */
[----:B------:R-:W-:Y:S01]  /*06d0*/  IADD3 R17, PT, PT, R17, R0, RZ ;  /* 0x0000000011117210 */ /* 0x000fe20007ffe0ff */
[----:B----45:R-:W-:-:S04]  /*06e0*/  IMAD R19, R13, R10, R12 ;  /* 0x0000000a0d137224 */ /* 0x030fc800078e020c */
[C---:B--2---:R-:W-:Y:S01]  /*06f0*/  IMAD.WIDE.U32 R12, R17.reuse, 0x4, R6 ;  /* 0x00000004110c7825 */ /* 0x044fe200078e0006 */
[----:B------:R1:W-:Y:S05]  /*0700*/  STG.E desc[UR8][R14.64], R19 ;  /* 0x000000130e007986 */ /* 0x0003ea000c101908 */
[----:B------:R-:W2:Y:S04]  /*0710*/  LDG.E R12, desc[UR8][R12.64] ;  /* 0x000000080c0c7981 */ /* 0x000ea8000c1e1900 */
[----:B------:R-:W2:Y:S01]  /*0720*/  LDG.E R4, desc[UR8][R8.64+0x4] ;  /* 0x0000040808047981 */ /* 0x000ea2000c1e1900 */
[----:B------:R-:W-:-:S05]  /*0730*/  IADD3 R23, PT, PT, R17, R0, RZ ;  /* 0x0000000011177210 */ /* 0x000fca0007ffe0ff */
[----:B------:R-:W-:-:S04]  /*0740*/  IMAD.WIDE.U32 R16, R23, 0x4, R6 ;  /* 0x0000000417107825 */ /* 0x000fc800078e0006 */
[----:B--2---:R-:W-:-:S05]  /*0750*/  IMAD R21, R4, R12, R19 ;  /* 0x0000000c04157224 */ /* 0x004fca00078e0213 */
[----:B------:R1:W-:Y:S04]  /*0760*/  STG.E desc[UR8][R14.64], R21 ;  /* 0x000000150e007986 */ /* 0x0003e8000c101908 */
        /* <DEDUP_REMOVED lines=8> */
[----:B------:R-:W-:Y:S01]  /*07f0*/  IADD3 R5, PT, PT, R5, 0x4, RZ ;  /* 0x0000000405057810 */ /* 0x000fe20007ffe0ff */
[----:B--2---:R-:W-:-:S05]  /*0800*/  IMAD R12, R12, R6, R11 ;  /* 0x000000060c0c7224 */ /* 0x004fca00078e020b */
[----:B------:R1:W-:Y:S02]  /*0810*/  STG.E desc[UR8][R14.64], R12 ;  /* 0x0000000c0e007986 */ /* 0x0003e4000c101908 */
.L_x_2:
[----:B------:R-:W-:Y:S05]  /*0820*/  @!P1 EXIT ;  /* 0x000000000000994d */ /* 0x000fea0003800000 */
[----:B------:R-:W-:Y:S02]  /*0830*/  ISETP.NE.AND P0, PT, R18, 0x1, PT ;  /* 0x000000011200780c */ /* 0x000fe40003f05270 */
[----:B------:R-:W-:-:S04]  /*0840*/  LOP3.LUT R4, R0, 0x1, RZ, 0xc0, !PT ;  /* 0x0000000100047812 */ /* 0x000fc800078ec0ff */
[----:B------:R-:W-:-:S07]  /*0850*/  ISETP.NE.U32.AND P1, PT, R4, 0x1, PT ;  /* 0x000000010400780c */ /* 0x000fce0003f25070 */
        /* <DEDUP_REMOVED lines=9> */
[----:B------:R-:W-:-:S05]  /*08f0*/  IADD3 R17, PT, PT, R17, R0, RZ ;  /* 0x0000000011117210 */ /* 0x000fca0007ffe0ff */
[----:B------:R-:W-:-:S04]  /*0900*/  IMAD.WIDE.U32 R6, R17, 0x4, R6 ;  /* 0x0000000411067825 */ /* 0x000fc800078e0006 */
[----:B----45:R-:W-:-:S05]  /*0910*/  IMAD R13, R13, R10, R12 ;  /* 0x0000000a0d0d7224 */ /* 0x030fca00078e020c */
[----:B------:R3:W-:Y:S04]  /*0920*/  STG.E desc[UR8][R14.64], R13 ;  /* 0x0000000d0e007986 */ /* 0x0007e8000c101908 */
[----:B--2---:R-:W2:Y:S04]  /*0930*/  LDG.E R12, desc[UR8][R8.64+0x4] ;  /* 0x00000408080c7981 */ /* 0x004ea8000c1e1900 */
[----:B------:R-:W2:Y:S01]  /*0940*/  LDG.E R6, desc[UR8][R6.64] ;  /* 0x0000000806067981 */ /* 0x000ea2000c1e1900 */
[----:B------:R-:W-:Y:S01]  /*0950*/  IADD3 R5, PT, PT, R5, 0x2, RZ ;  /* 0x0000000205057810 */ /* 0x000fe20007ffe0ff */
[----:B--2---:R-:W-:-:S05]  /*0960*/  IMAD R12, R12, R6, R13 ;  /* 0x000000060c0c7224 */ /* 0x004fca00078e020d */
[----:B------:R3:W-:Y:S02]  /*0970*/  STG.E desc[UR8][R14.64], R12 ;  /* 0x0000000c0e007986 */ /* 0x0007e4000c101908 */
.L_x_3:
[----:B------:R-:W-:Y:S05]  /*0980*/  @P1 EXIT ;  /* 0x000000000000194d */ /* 0x000fea0003800000 */
[----:B------:R-:W4:Y:S01]  /*0990*/  LDC.64 R6, c[0x0][0x388] ;  /* 0x0000e200ff067b82 */ /* 0x000f220000000a00 */
[----:B-1----:R-:W-:Y:S01]  /*09a0*/  IADD3 R11, PT, PT, R2, R5, RZ ;  /* 0x00000005020b7210 */ /* 0x002fe20007ffe0ff */
[----:B------:R-:W-:-:S06]  /*09b0*/  IMAD R5, R5, R0, R3 ;  /* 0x0000000005057224 */ /* 0x000fcc00078e0203 */
[----:B------:R-:W1:Y:S01]  /*09c0*/  LDC.64 R8, c[0x0][0x390] ;  /* 0x0000e400ff087b82 */ /* 0x000e620000000a00 */
[----:B----4-:R-:W-:-:S06]  /*09d0*/  IMAD.WIDE R2, R11, 0x4, R6 ;  /* 0x000000040b027825 */ /* 0x010fcc00078e0206 */
[----:B------:R-:W4:Y:S01]  /*09e0*/  LDG.E R3, desc[UR8][R2.64] ;  /* 0x0000000802037981 */ /* 0x000f22000c1e1900 */
[----:B-1----:R-:W-:-:S06]  /*09f0*/  IMAD.WIDE.U32 R4, R5, 0x4, R8 ;  /* 0x0000000405047825 */ /* 0x002fcc00078e0008 */
[----:B------:R-:W4:Y:S02]  /*0a00*/  LDG.E R4, desc[UR8][R4.64] ;  /* 0x0000000804047981 */ /* 0x000f24000c1e1900 */
[----:B----45:R-:W-:-:S05]  /*0a10*/  IMAD R7, R3, R4, R12 ;  /* 0x0000000403077224 */ /* 0x030fca00078e020c */
[----:B------:R-:W-:Y:S01]  /*0a20*/  STG.E desc[UR8][R14.64], R7 ;  /* 0x000000070e007986 */ /* 0x000fe2000c101908 */
[----:B------:R-:W-:Y:S05]  /*0a30*/  EXIT ;  /* 0x000000000000794d */ /* 0x000fea0003800000 */
.L_x_4:
[----:B------:R-:W-:-:S00]  /*0a40*/  BRA `(.L_x_4) ;  /* 0xfffffffc00fc7947 */ /* 0x000fc0000383ffff */
[----:B------:R-:W-:-:S00]  /*0a50*/  NOP ;  /* 0x0000000000007918 */ /* 0x000fc00000000000 */
        /* <DEDUP_REMOVED lines=10> */
.L_x_5:


//--------------------- .nv.shared.reserved.0     --------------------------
	.section	.nv.shared.reserved.0,"aw",@nobits
	.weak		__nv_reservedSMEM_offset_0_alias
	.size		__nv_reservedSMEM_offset_0_alias, 0, 64
	.other		__nv_reservedSMEM_offset_0_alias,@"STO_CUDA_RESERVED_SHARED STV_DEFAULT"
__nv_reservedSMEM_offset_0_alias:
	.zero		0
	.zero		64


//--------------------- .nv.constant0._Z14multiplyKerneliPiS_S_ --------------------------
	.section	.nv.constant0._Z14multiplyKerneliPiS_S_,"a",@progbits
	.sectionflags	@""
	.align	4
.nv.constant0._Z14multiplyKerneliPiS_S_:
	.zero		928


//--------------------- SYMBOLS --------------------------

	.type		.nv.reservedSmem.offset0,@object
	.size		.nv.reservedSmem.offset0,0x4
